//
// Generated by NVIDIA NVVM Compiler
//
// Compiler Build ID: CL-36424714
// Cuda compilation tools, release 13.0, V13.0.88
// Based on NVVM 20.0.0
//

.version 9.0
.target sm_100
.address_size 64

	// .globl	_Z3dotPfS_S_
// _ZZ3dotPfS_S_E5cache has been demoted

.visible .entry _Z3dotPfS_S_(
	.param .u64 .ptr .align 1 _Z3dotPfS_S__param_0,
	.param .u64 .ptr .align 1 _Z3dotPfS_S__param_1,
	.param .u64 .ptr .align 1 _Z3dotPfS_S__param_2
)
{
	.reg .pred 	%p<5>;
	.reg .b32 	%r<13>;
	.reg .b32 	%f<8>;
	.reg .b64 	%rd<12>;
	// demoted variable
	.shared .align 4 .b8 _ZZ3dotPfS_S_E5cache[1024];
	ld.param.u64 	%rd2, [_Z3dotPfS_S__param_0];
	ld.param.u64 	%rd3, [_Z3dotPfS_S__param_1];
	ld.param.u64 	%rd1, [_Z3dotPfS_S__param_2];
	cvta.to.global.u64 	%rd4, %rd3;
	cvta.to.global.u64 	%rd5, %rd2;
	mov.u32 	%r1, %tid.x;
	mov.u32 	%r2, %ctaid.x;
	mov.u32 	%r12, %ntid.x;
	mad.lo.s32 	%r7, %r2, %r12, %r1;
	mul.wide.s32 	%rd6, %r7, 4;
	add.s64 	%rd7, %rd5, %rd6;
	ld.global.f32 	%f1, [%rd7];
	add.s64 	%rd8, %rd4, %rd6;
	ld.global.f32 	%f2, [%rd8];
	mul.f32 	%f3, %f1, %f2;
	shl.b32 	%r8, %r1, 2;
	mov.u32 	%r9, _ZZ3dotPfS_S_E5cache;
	add.s32 	%r4, %r9, %r8;
	st.shared.f32 	[%r4], %f3;
	bar.sync 	0;
	setp.lt.u32 	%p1, %r12, 2;
	@%p1 bra 	$L__BB0_4;
$L__BB0_1:
	shr.u32 	%r6, %r12, 1;
	setp.ge.u32 	%p2, %r1, %r6;
	@%p2 bra 	$L__BB0_3;
	shl.b32 	%r10, %r6, 2;
	add.s32 	%r11, %r4, %r10;
	ld.shared.f32 	%f4, [%r11];
	ld.shared.f32 	%f5, [%r4];
	add.f32 	%f6, %f4, %f5;
	st.shared.f32 	[%r4], %f6;
$L__BB0_3:
	bar.sync 	0;
	setp.gt.u32 	%p3, %r12, 3;
	mov.u32 	%r12, %r6;
	@%p3 bra 	$L__BB0_1;
$L__BB0_4:
	setp.ne.s32 	%p4, %r1, 0;
	@%p4 bra 	$L__BB0_6;
	ld.shared.f32 	%f7, [_ZZ3dotPfS_S_E5cache];
	cvta.to.global.u64 	%rd9, %rd1;
	mul.wide.u32 	%rd10, %r2, 4;
	add.s64 	%rd11, %rd9, %rd10;
	st.global.f32 	[%rd11], %f7;
$L__BB0_6:
	ret;

}


// ===== COMPILED SASS (sm_100) =====

	.target	sm_100

	.elftype	@"ET_EXEC"


//--------------------- .note.nv.tkinfo           --------------------------
	.section	.note.nv.tkinfo,"",@"SHT_NOTE"
	.sectionflags	@"SHF_NOTE_NV_TKINFO"
	.tkinfo
        /*0018*/ 	.word	0x00000002
        /*0030*/ 	.string	""
        /*0030*/ 	.string	"ptxas"
        /*0030*/ 	.string	"Cuda compilation tools, release 13.0, V13.0.88"
        /*0030*/ 	.string	"Build cuda_13.0.r13.0/compiler.36424714_0"
        /*0030*/ 	.string	"-arch sm_100 -m 64 "



//--------------------- .note.nv.cuinfo           --------------------------
	.section	.note.nv.cuinfo,"",@"SHT_NOTE"
	.sectionflags	@"SHF_NOTE_NV_CUINFO"
        /*0018*/ 	.short	0x0002
        /*001a*/ 	.short	0x0064
        /*001c*/ 	.short	0x0082
	.zero		2


//--------------------- .nv.info                  --------------------------
	.section	.nv.info,"",@"SHT_CUDA_INFO"
	.align	4


	//----- nvinfo : EIATTR_REGCOUNT
	.align		4
        /*0000*/ 	.byte	0x04, 0x2f
        /*0002*/ 	.short	(.L_1 - .L_0)
	.align		4
.L_0:
        /*0004*/ 	.word	index@(_Z3dotPfS_S_)
        /*0008*/ 	.word	0x0000000c


	//----- nvinfo : EIATTR_FRAME_SIZE
	.align		4
.L_1:
        /*000c*/ 	.byte	0x04, 0x11
        /*000e*/ 	.short	(.L_3 - .L_2)
	.align		4
.L_2:
        /*0010*/ 	.word	index@(_Z3dotPfS_S_)
        /*0014*/ 	.word	0x00000000


	//----- nvinfo : EIATTR_MIN_STACK_SIZE
	.align		4
.L_3:
        /*0018*/ 	.byte	0x04, 0x12
        /*001a*/ 	.short	(.L_5 - .L_4)
	.align		4
.L_4:
        /*001c*/ 	.word	index@(_Z3dotPfS_S_)
        /*0020*/ 	.word	0x00000000
.L_5:


//--------------------- .nv.compat                --------------------------
	.section	.nv.compat,"",@"SHT_CUDA_COMPAT_INFO"
	.align	4
        /*0000*/ 	.byte	0x02, 0x09, 0x00, 0x00, 0x02, 0x02, 0x01, 0x00, 0x02, 0x05, 0x05, 0x00, 0x03, 0x07, 0x01, 0x01
        /*0010*/ 	.byte	0x02, 0x03, 0x00, 0x00, 0x02, 0x06, 0x01, 0x00, 0x04, 0x0b, 0x08, 0x00, 0x09, 0x00, 0x00, 0x00
        /*0020*/ 	.byte	0x00, 0x00, 0x00, 0x00


//--------------------- .nv.info._Z3dotPfS_S_     --------------------------
	.section	.nv.info._Z3dotPfS_S_,"",@"SHT_CUDA_INFO"
	.sectionflags	@""
	.align	4


	//----- nvinfo : EIATTR_CUDA_API_VERSION
	.align		4
        /*0000*/ 	.byte	0x04, 0x37
        /*0002*/ 	.short	(.L_7 - .L_6)
.L_6:
        /*0004*/ 	.word	0x00000082


	//----- nvinfo : EIATTR_KPARAM_INFO
	.align		4
.L_7:
        /*0008*/ 	.byte	0x04, 0x17
        /*000a*/ 	.short	(.L_9 - .L_8)
.L_8:
        /*000c*/ 	.word	0x00000000
        /*0010*/ 	.short	0x0002
        /*0012*/ 	.short	0x0010
        /*0014*/ 	.byte	0x00, 0xf5, 0x21, 0x00


	//----- nvinfo : EIATTR_KPARAM_INFO
	.align		4
.L_9:
        /*0018*/ 	.byte	0x04, 0x17
        /*001a*/ 	.short	(.L_11 - .L_10)
.L_10:
        /*001c*/ 	.word	0x00000000
        /*0020*/ 	.short	0x0001
        /*0022*/ 	.short	0x0008
        /*0024*/ 	.byte	0x00, 0xf5, 0x21, 0x00


	//----- nvinfo : EIATTR_KPARAM_INFO
	.align		4
.L_11:
        /*0028*/ 	.byte	0x04, 0x17
        /*002a*/ 	.short	(.L_13 - .L_12)
.L_12:
        /*002c*/ 	.word	0x00000000
        /*0030*/ 	.short	0x0000
        /*0032*/ 	.short	0x0000
        /*0034*/ 	.byte	0x00, 0xf5, 0x21, 0x00


	//----- nvinfo : EIATTR_SPARSE_MMA_MASK
	.align		4
.L_13:
        /*0038*/ 	.byte	0x03, 0x50
        /*003a*/ 	.short	0x0000


	//----- nvinfo : EIATTR_MAXREG_COUNT
	.align		4
        /*003c*/ 	.byte	0x03, 0x1b
        /*003e*/ 	.short	0x00ff


	//----- nvinfo : EIATTR_NUM_BARRIERS
	.align		4
        /*0040*/ 	.byte	0x02, 0x4c
        /*0042*/ 	.byte	0x01
	.zero		1


	//----- nvinfo : EIATTR_MERCURY_ISA_VERSION
	.align		4
        /*0044*/ 	.byte	0x03, 0x5f
        /*0046*/ 	.short	0x0101


	//----- nvinfo : EIATTR_VRC_CTA_INIT_COUNT
	.align		4
        /*0048*/ 	.byte	0x02, 0x4a
	.zero		1
	.zero		1


	//----- nvinfo : EIATTR_EXIT_INSTR_OFFSETS
	.align		4
        /*004c*/ 	.byte	0x04, 0x1c
        /*004e*/ 	.short	(.L_15 - .L_14)


	//   ....[0]....
.L_14:
        /*0050*/ 	.word	0x00000220


	//   ....[1]....
        /*0054*/ 	.word	0x000002a0


	//----- nvinfo : EIATTR_CBANK_PARAM_SIZE
	.align		4
.L_15:
        /*0058*/ 	.byte	0x03, 0x19
        /*005a*/ 	.short	0x0018


	//----- nvinfo : EIATTR_PARAM_CBANK
	.align		4
        /*005c*/ 	.byte	0x04, 0x0a
        /*005e*/ 	.short	(.L_17 - .L_16)
	.align		4
.L_16:
        /*0060*/ 	.word	index@(.nv.constant0._Z3dotPfS_S_)
        /*0064*/ 	.short	0x0380
        /*0066*/ 	.short	0x0018


	//----- nvinfo : EIATTR_SW_WAR
	.align		4
.L_17:
        /*0068*/ 	.byte	0x04, 0x36
        /*006a*/ 	.short	(.L_19 - .L_18)
.L_18:
        /*006c*/ 	.word	0x00000008
.L_19:


//--------------------- .nv.callgraph             --------------------------
	.section	.nv.callgraph,"",@"SHT_CUDA_CALLGRAPH"
	.align	4
	.sectionentsize	8
	.align		4
        /*0000*/ 	.word	0x00000000
	.align		4
        /*0004*/ 	.word	0xffffffff
	.align		4
        /*0008*/ 	.word	0x00000000
	.align		4
        /*000c*/ 	.word	0xfffffffe
	.align		4
        /*0010*/ 	.word	0x00000000
	.align		4
        /*0014*/ 	.word	0xfffffffd
	.align		4
        /*0018*/ 	.word	0x00000000
	.align		4
        /*001c*/ 	.word	0xfffffffc


//--------------------- .text._Z3dotPfS_S_        --------------------------
	.section	.text._Z3dotPfS_S_,"ax",@progbits
	.align	128
        .global         _Z3dotPfS_S_
        .type           _Z3dotPfS_S_,@function
        .size           _Z3dotPfS_S_,(.L_x_3 - _Z3dotPfS_S_)
        .other          _Z3dotPfS_S_,@"STO_CUDA_ENTRY STV_DEFAULT"
_Z3dotPfS_S_:
.text._Z3dotPfS_S_:
[----:B------:R-:W-:Y:S01]  /*0000*/  LDC R1, c[0x0][0x37c] ;  /* 0x0000df00ff017b82 */ /* 0x000fe20000000800 */
[----:B------:R-:W0:Y:S07]  /*0010*/  S2R R6, SR_TID.X ;  /* 0x0000000000067919 */ /* 0x000e2e0000002100 */
[----:B------:R-:W1:Y:S01]  /*0020*/  LDC.64 R2, c[0x0][0x380] ;  /* 0x0000e000ff027b82 */ /* 0x000e620000000a00 */
[----:B------:R-:W0:Y:S01]  /*0030*/  LDCU UR8, c[0x0][0x360] ;  /* 0x00006c00ff0877ac */ /* 0x000e220008000800 */
[----:B------:R-:W0:Y:S01]  /*0040*/  S2R R9, SR_CTAID.X ;  /* 0x0000000000097919 */ /* 0x000e220000002500 */
[----:B------:R-:W2:Y:S05]  /*0050*/  LDCU.64 UR6, c[0x0][0x358] ;  /* 0x00006b00ff0677ac */ /* 0x000eaa0008000a00 */
[----:B------:R-:W3:Y:S01]  /*0060*/  LDC.64 R4, c[0x0][0x388] ;  /* 0x0000e200ff047b82 */ /* 0x000ee20000000a00 */
[----:B0-----:R-:W-:-:S04]  /*0070*/  IMAD R7, R9, UR8, R6 ;  /* 0x0000000809077c24 */ /* 0x001fc8000f8e0206 */
[----:B-1----:R-:W-:-:S04]  /*0080*/  IMAD.WIDE R2, R7, 0x4, R2 ;  /* 0x0000000407027825 */ /* 0x002fc800078e0202 */
[----:B---3--:R-:W-:Y:S02]  /*0090*/  IMAD.WIDE R4, R7, 0x4, R4 ;  /* 0x0000000407047825 */ /* 0x008fe400078e0204 */
[----:B--2---:R-:W2:Y:S04]  /*00a0*/  LDG.E R2, desc[UR6][R2.64] ;  /* 0x0000000602027981 */ /* 0x004ea8000c1e1900 */
[----:B------:R-:W2:Y:S01]  /*00b0*/  LDG.E R5, desc[UR6][R4.64] ;  /* 0x0000000604057981 */ /* 0x000ea2000c1e1900 */
[----:B------:R-:W0:Y:S01]  /*00c0*/  S2UR UR5, SR_CgaCtaId ;  /* 0x00000000000579c3 */ /* 0x000e220000008800 */
[----:B------:R-:W-:Y:S01]  /*00d0*/  UMOV UR4, 0x400 ;  /* 0x0000040000047882 */ /* 0x000fe20000000000 */
[----:B------:R-:W-:Y:S01]  /*00e0*/  UISETP.GE.U32.AND UP0, UPT, UR8, 0x2, UPT ;  /* 0x000000020800788c */ /* 0x000fe2000bf06070 */
[----:B------:R-:W-:Y:S01]  /*00f0*/  ISETP.NE.AND P0, PT, R6, RZ, PT ;  /* 0x000000ff0600720c */ /* 0x000fe20003f05270 */
[----:B0-----:R-:W-:-:S06]  /*0100*/  ULEA UR4, UR5, UR4, 0x18 ;  /* 0x0000000405047291 */ /* 0x001fcc000f8ec0ff */
[----:B------:R-:W-:Y:S01]  /*0110*/  LEA R7, R6, UR4, 0x2 ;  /* 0x0000000406077c11 */ /* 0x000fe2000f8e10ff */
[----:B--2---:R-:W-:-:S05]  /*0120*/  FMUL R0, R2, R5 ;  /* 0x0000000502007220 */ /* 0x004fca0000400000 */
[----:B------:R0:W-:Y:S01]  /*0130*/  STS [R7], R0 ;  /* 0x0000000007007388 */ /* 0x0001e20000000800 */
[----:B------:R-:W-:Y:S06]  /*0140*/  BAR.SYNC.DEFER_BLOCKING 0x0 ;  /* 0x0000000000007b1d */ /* 0x000fec0000010000 */
[----:B------:R-:W-:Y:S05]  /*0150*/  BRA.U !UP0, `(.L_x_0) ;  /* 0x0000000108307547 */ /* 0x000fea000b800000 */
[----:B0-----:R-:W-:-:S07]  /*0160*/  MOV R0, UR8 ;  /* 0x0000000800007c02 */ /* 0x001fce0008000f00 */
.L_x_1:
[----:B------:R-:W-:-:S04]  /*0170*/  SHF.R.U32.HI R5, RZ, 0x1, R0 ;  /* 0x00000001ff057819 */ /* 0x000fc80000011600 */
[----:B------:R-:W-:-:S13]  /*0180*/  ISETP.GE.U32.AND P1, PT, R6, R5, PT ;  /* 0x000000050600720c */ /* 0x000fda0003f26070 */
[----:B------:R-:W-:Y:S01]  /*0190*/  @!P1 LEA R2, R5, R7, 0x2 ;  /* 0x0000000705029211 */ /* 0x000fe200078e10ff */
[----:B------:R-:W-:Y:S05]  /*01a0*/  @!P1 LDS R3, [R7] ;  /* 0x0000000007039984 */ /* 0x000fea0000000800 */
[----:B------:R-:W0:Y:S02]  /*01b0*/  @!P1 LDS R2, [R2] ;  /* 0x0000000002029984 */ /* 0x000e240000000800 */
[----:B0-----:R-:W-:-:S05]  /*01c0*/  @!P1 FADD R4, R2, R3 ;  /* 0x0000000302049221 */ /* 0x001fca0000000000 */
[----:B------:R1:W-:Y:S01]  /*01d0*/  @!P1 STS [R7], R4 ;  /* 0x0000000407009388 */ /* 0x0003e20000000800 */
[----:B------:R-:W-:Y:S01]  /*01e0*/  BAR.SYNC.DEFER_BLOCKING 0x0 ;  /* 0x0000000000007b1d */ /* 0x000fe20000010000 */
[----:B------:R-:W-:Y:S02]  /*01f0*/  ISETP.GT.U32.AND P1, PT, R0, 0x3, PT ;  /* 0x000000030000780c */ /* 0x000fe40003f24070 */
[----:B------:R-:W-:-:S11]  /*0200*/  MOV R0, R5 ;  /* 0x0000000500007202 */ /* 0x000fd60000000f00 */
[----:B-1----:R-:W-:Y:S05]  /*0210*/  @P1 BRA `(.L_x_1) ;  /* 0xfffffffc00d41947 */ /* 0x002fea000383ffff */
.L_x_0:
[----:B------:R-:W-:Y:S05]  /*0220*/  @P0 EXIT ;  /* 0x000000000000094d */ /* 0x000fea0003800000 */
[----:B------:R-:W1:Y:S01]  /*0230*/  S2UR UR5, SR_CgaCtaId ;  /* 0x00000000000579c3 */ /* 0x000e620000008800 */
[----:B------:R-:W-:-:S07]  /*0240*/  UMOV UR4, 0x400 ;  /* 0x0000040000047882 */ /* 0x000fce0000000000 */
[----:B------:R-:W2:Y:S01]  /*0250*/  LDC.64 R2, c[0x0][0x390] ;  /* 0x0000e400ff027b82 */ /* 0x000ea20000000a00 */
[----:B-1----:R-:W-:Y:S01]  /*0260*/  ULEA UR4, UR5, UR4, 0x18 ;  /* 0x0000000405047291 */ /* 0x002fe2000f8ec0ff */
[----:B--2---:R-:W-:-:S08]  /*0270*/  IMAD.WIDE.U32 R2, R9, 0x4, R2 ;  /* 0x0000000409027825 */ /* 0x004fd000078e0002 */
[----:B------:R-:W1:Y:S04]  /*0280*/  LDS R5, [UR4] ;  /* 0x00000004ff057984 */ /* 0x000e680008000800 */
[----:B-1----:R-:W-:Y:S01]  /*0290*/  STG.E desc[UR6][R2.64], R5 ;  /* 0x0000000502007986 */ /* 0x002fe2000c101906 */
[----:B------:R-:W-:Y:S05]  /*02a0*/  EXIT ;  /* 0x000000000000794d */ /* 0x000fea0003800000 */
.L_x_2:
[----:B------:R-:W-:-:S00]  /*02b0*/  BRA `(.L_x_2) ;  /* 0xfffffffc00fc7947 */ /* 0x000fc0000383ffff */
[----:B------:R-:W-:-:S00]  /*02c0*/  NOP ;  /* 0x0000000000007918 */ /* 0x000fc00000000000 */
        /* <DEDUP_REMOVED lines=11> */
.L_x_3:


//--------------------- .nv.shared._Z3dotPfS_S_   --------------------------
	.section	.nv.shared._Z3dotPfS_S_,"aw",@nobits
	.sectionflags	@""
	.align	4
.nv.shared._Z3dotPfS_S_:
	.zero		2048


//--------------------- .nv.shared.reserved.0     --------------------------
	.section	.nv.shared.reserved.0,"aw",@nobits
	.weak		__nv_reservedSMEM_offset_0_alias
	.size		__nv_reservedSMEM_offset_0_alias, 0, 64
	.other		__nv_reservedSMEM_offset_0_alias,@"STO_CUDA_RESERVED_SHARED STV_DEFAULT"
__nv_reservedSMEM_offset_0_alias:
	.zero		0
	.zero		64


//--------------------- .nv.constant0._Z3dotPfS_S_ --------------------------
	.section	.nv.constant0._Z3dotPfS_S_,"a",@progbits
	.sectionflags	@""
	.align	4
.nv.constant0._Z3dotPfS_S_:
	.zero		920


//--------------------- SYMBOLS --------------------------

	.type		.nv.reservedSmem.offset0,@object
	.size		.nv.reservedSmem.offset0,0x4
	.type		.nv.reservedSmem.cap,@object
	.size		.nv.reservedSmem.cap,0x4
